	.headerflags	@"EF_CUDA_TEXMODE_UNIFIED EF_CUDA_64BIT_ADDRESS EF_CUDA_ACCELERATORS EF_CUDA_SM90 EF_CUDA_VIRTUAL_SM(EF_CUDA_SM90)"
	.elftype	@"ET_EXEC"


//--------------------- .nv.info                  --------------------------
	.section	.nv.info,"",@"SHT_CUDA_INFO"
	.align	4


	//----- nvinfo : EIATTR_REGCOUNT
	.align		4
        /*0000*/ 	.byte	0x04, 0x2f
        /*0002*/ 	.short	(.L_1 - .L_0)
	.align		4
.L_0:
        /*0004*/ 	.word	index@(triton_poi_fused_clone_3)
        /*0008*/ 	.word	0x00000013


	//----- nvinfo : EIATTR_MIN_STACK_SIZE
	.align		4
.L_1:
        /*000c*/ 	.byte	0x04, 0x12
        /*000e*/ 	.short	(.L_3 - .L_2)
	.align		4
.L_2:
        /*0010*/ 	.word	index@(triton_poi_fused_clone_3)
        /*0014*/ 	.word	0x00000000


	//----- nvinfo : EIATTR_FRAME_SIZE
	.align		4
.L_3:
        /*0018*/ 	.byte	0x04, 0x11
        /*001a*/ 	.short	(.L_5 - .L_4)
	.align		4
.L_4:
        /*001c*/ 	.word	index@(triton_poi_fused_clone_3)
        /*0020*/ 	.word	0x00000000


	//----- nvinfo : EIATTR_MIN_STACK_SIZE
	.align		4
.L_5:
        /*0024*/ 	.byte	0x04, 0x12
        /*0026*/ 	.short	(.L_7 - .L_6)
	.align		4
.L_6:
        /*0028*/ 	.word	index@(triton_poi_fused_clone_3)
        /*002c*/ 	.word	0x00000000
.L_7:


//--------------------- .nv.info.triton_poi_fused_clone_3 --------------------------
	.section	.nv.info.triton_poi_fused_clone_3,"",@"SHT_CUDA_INFO"
	.sectionflags	@""
	.align	4


	//----- nvinfo : EIATTR_CUDA_API_VERSION
	.align		4
        /*0000*/ 	.byte	0x04, 0x37
        /*0002*/ 	.short	(.L_9 - .L_8)
.L_8:
        /*0004*/ 	.word	0x0000007c


	//----- nvinfo : EIATTR_KPARAM_INFO
	.align		4
.L_9:
        /*0008*/ 	.byte	0x04, 0x17
        /*000a*/ 	.short	(.L_11 - .L_10)
.L_10:
        /*000c*/ 	.word	0x00000000
        /*0010*/ 	.short	0x0004
        /*0012*/ 	.short	0x001c
        /*0014*/ 	.byte	0x00, 0xf0, 0x11, 0x00


	//----- nvinfo : EIATTR_KPARAM_INFO
	.align		4
.L_11:
        /*0018*/ 	.byte	0x04, 0x17
        /*001a*/ 	.short	(.L_13 - .L_12)
.L_12:
        /*001c*/ 	.word	0x00000000
        /*0020*/ 	.short	0x0003
        /*0022*/ 	.short	0x0018
        /*0024*/ 	.byte	0x00, 0xf0, 0x11, 0x00


	//----- nvinfo : EIATTR_KPARAM_INFO
	.align		4
.L_13:
        /*0028*/ 	.byte	0x04, 0x17
        /*002a*/ 	.short	(.L_15 - .L_14)
.L_14:
        /*002c*/ 	.word	0x00000000
        /*0030*/ 	.short	0x0002
        /*0032*/ 	.short	0x0010
        /*0034*/ 	.byte	0x00, 0xf4, 0x21, 0x00


	//----- nvinfo : EIATTR_KPARAM_INFO
	.align		4
.L_15:
        /*0038*/ 	.byte	0x04, 0x17
        /*003a*/ 	.short	(.L_17 - .L_16)
.L_16:
        /*003c*/ 	.word	0x00000000
        /*0040*/ 	.short	0x0001
        /*0042*/ 	.short	0x0008
        /*0044*/ 	.byte	0x00, 0xf4, 0x21, 0x00


	//----- nvinfo : EIATTR_KPARAM_INFO
	.align		4
.L_17:
        /*0048*/ 	.byte	0x04, 0x17
        /*004a*/ 	.short	(.L_19 - .L_18)
.L_18:
        /*004c*/ 	.word	0x00000000
        /*0050*/ 	.short	0x0000
        /*0052*/ 	.short	0x0000
        /*0054*/ 	.byte	0x00, 0xf4, 0x21, 0x00


	//----- nvinfo : EIATTR_SPARSE_MMA_MASK
	.align		4
.L_19:
        /*0058*/ 	.byte	0x03, 0x50
        /*005a*/ 	.short	0x0000


	//----- nvinfo : EIATTR_MAXREG_COUNT
	.align		4
        /*005c*/ 	.byte	0x03, 0x1b
        /*005e*/ 	.short	0x00ff


	//----- nvinfo : EIATTR_EXIT_INSTR_OFFSETS
	.align		4
        /*0060*/ 	.byte	0x04, 0x1c
        /*0062*/ 	.short	(.L_21 - .L_20)


	//   ....[0]....
.L_20:
        /*0064*/ 	.word	0x00000390


	//   ....[1]....
        /*0068*/ 	.word	0x00000400


	//----- nvinfo : EIATTR_REQNTID
	.align		4
.L_21:
        /*006c*/ 	.byte	0x04, 0x10
        /*006e*/ 	.short	(.L_23 - .L_22)
.L_22:
        /*0070*/ 	.word	0x00000020
        /*0074*/ 	.word	0x00000001
        /*0078*/ 	.word	0x00000001


	//----- nvinfo : EIATTR_CBANK_PARAM_SIZE
	.align		4
.L_23:
        /*007c*/ 	.byte	0x03, 0x19
        /*007e*/ 	.short	0x0020


	//----- nvinfo : EIATTR_PARAM_CBANK
	.align		4
        /*0080*/ 	.byte	0x04, 0x0a
        /*0082*/ 	.short	(.L_25 - .L_24)
	.align		4
.L_24:
        /*0084*/ 	.word	index@(.nv.constant0.triton_poi_fused_clone_3)
        /*0088*/ 	.short	0x0210
        /*008a*/ 	.short	0x0020


	//----- nvinfo : EIATTR_SW_WAR
	.align		4
.L_25:
        /*008c*/ 	.byte	0x04, 0x36
        /*008e*/ 	.short	(.L_27 - .L_26)
.L_26:
        /*0090*/ 	.word	0x00000008
.L_27:


//--------------------- .nv.callgraph             --------------------------
	.section	.nv.callgraph,"",@"SHT_CUDA_CALLGRAPH"
	.align	4
	.sectionentsize	8
	.align		4
        /*0000*/ 	.word	0x00000000
	.align		4
        /*0004*/ 	.word	0xffffffff
	.align		4
        /*0008*/ 	.word	0x00000000
	.align		4
        /*000c*/ 	.word	0xfffffffe
	.align		4
        /*0010*/ 	.word	0x00000000
	.align		4
        /*0014*/ 	.word	0xfffffffd
	.align		4
        /*0018*/ 	.word	0x00000000
	.align		4
        /*001c*/ 	.word	0xfffffffc


//--------------------- .text.triton_poi_fused_clone_3 --------------------------
	.section	.text.triton_poi_fused_clone_3,"ax",@progbits
	.sectionflags	@"SHF_BARRIERS=1"
	.align	128
        .global         triton_poi_fused_clone_3
        .type           triton_poi_fused_clone_3,@function
        .size           triton_poi_fused_clone_3,(.L_x_1 - triton_poi_fused_clone_3)
        .other          triton_poi_fused_clone_3,@"STO_CUDA_ENTRY STV_DEFAULT"
triton_poi_fused_clone_3:
.text.triton_poi_fused_clone_3:
[----:B------:R-:W0:Y:S02]  /*0000*/  LDC R1, c[0x0][0x28] ;  /* 0x00000a00ff017b82 */ /* 0x000e240000000800 */
[----:B------:R-:W1:Y:S01]  /*0010*/  S2R R0, SR_CTAID.Y ;  /* 0x0000000000007919 */ /* 0x000e620000002600 */
[----:B------:R-:W2:Y:S01]  /*0020*/  LDC.64 R2, c[0x0][0x210] ;  /* 0x00008400ff027b82 */ /* 0x000ea20000000a00 */
[----:B------:R-:W-:Y:S01]  /*0030*/  ULDC.64 UR6, c[0x0][0x208] ;  /* 0x0000820000067ab9 */ /* 0x000fe20000000a00 */
[----:B------:R-:W3:Y:S01]  /*0040*/  S2R R16, SR_TID.X ;  /* 0x0000000000107919 */ /* 0x000ee20000002100 */
[----:B------:R-:W4:Y:S05]  /*0050*/  S2R R8, SR_CTAID.X ;  /* 0x0000000000087919 */ /* 0x000f2a0000002500 */
[----:B------:R-:W5:Y:S01]  /*0060*/  LDC.64 R4, c[0x0][0x218] ;  /* 0x00008600ff047b82 */ /* 0x000f620000000a00 */
[----:B-1----:R-:W-:-:S02]  /*0070*/  IMAD.SHL.U32 R0, R0, 0x10, RZ ;  /* 0x0000001000007824 */ /* 0x002fc400078e00ff */
[----:B---3--:R-:W-:Y:S01]  /*0080*/  IMAD.SHL.U32 R7, R16, 0x2, RZ ;  /* 0x0000000210077824 */ /* 0x008fe200078e00ff */
[----:B------:R-:W-:Y:S01]  /*0090*/  SHF.R.U32.HI R11, RZ, 0x3, R16 ;  /* 0x00000003ff0b7819 */ /* 0x000fe20000011610 */
[----:B----4-:R-:W-:-:S03]  /*00a0*/  IMAD.SHL.U32 R8, R8, 0x4, RZ ;  /* 0x0000000408087824 */ /* 0x010fc600078e00ff */
[----:B------:R-:W-:Y:S02]  /*00b0*/  LOP3.LUT R6, R0, 0xe, R7, 0xf8, !PT ;  /* 0x0000000e00067812 */ /* 0x000fe400078ef807 */
[----:B------:R-:W-:Y:S02]  /*00c0*/  SGXT.U32 R11, R11, 0x2 ;  /* 0x000000020b0b781a */ /* 0x000fe40000000000 */
[----:B------:R-:W-:Y:S02]  /*00d0*/  SHF.R.S32.HI R9, RZ, 0x1f, R6 ;  /* 0x0000001fff097819 */ /* 0x000fe40000011406 */
[----:B------:R-:W-:Y:S02]  /*00e0*/  ISETP.GE.AND P1, PT, R6, 0x10, PT ;  /* 0x000000100600780c */ /* 0x000fe40003f26270 */
[----:B------:R-:W-:Y:S02]  /*00f0*/  LEA.HI R10, R9, R6, RZ, 0x2 ;  /* 0x00000006090a7211 */ /* 0x000fe400078f10ff */
[----:B------:R-:W-:-:S02]  /*0100*/  LOP3.LUT R9, R8, R11, RZ, 0xfc, !PT ;  /* 0x0000000b08097212 */ /* 0x000fc400078efcff */
[----:B------:R-:W-:Y:S02]  /*0110*/  LOP3.LUT R13, R10, 0xfffffffc, RZ, 0xc0, !PT ;  /* 0xfffffffc0a0d7812 */ /* 0x000fe400078ec0ff */
[C---:B------:R-:W-:Y:S02]  /*0120*/  ISETP.GE.AND P0, PT, R9.reuse, 0x4, PT ;  /* 0x000000040900780c */ /* 0x040fe40003f06270 */
[C---:B------:R-:W-:Y:S02]  /*0130*/  IADD3 R13, R6.reuse, 0x8, -R13 ;  /* 0x00000008060d7810 */ /* 0x040fe40007ffe80d */
[----:B------:R-:W-:Y:S02]  /*0140*/  SHF.R.S32.HI R10, RZ, 0x2, R10 ;  /* 0x00000002ff0a7819 */ /* 0x000fe4000001140a */
[----:B------:R-:W-:Y:S01]  /*0150*/  ISETP.LT.AND P0, PT, R6, 0x10, !P0 ;  /* 0x000000100600780c */ /* 0x000fe20004701270 */
[----:B------:R-:W-:Y:S02]  /*0160*/  IMAD R15, R9, 0xc, R13 ;  /* 0x0000000c090f7824 */ /* 0x000fe400078e020d */
[----:B-----5:R-:W-:Y:S01]  /*0170*/  IMAD.WIDE.U32 R4, R13, 0x4, R4 ;  /* 0x000000040d047825 */ /* 0x020fe200078e0004 */
[----:B------:R-:W-:-:S03]  /*0180*/  CS2R R12, SRZ ;  /* 0x00000000000c7805 */ /* 0x000fc6000001ff00 */
[----:B------:R-:W-:-:S04]  /*0190*/  IMAD R15, R10, 0x30, R15 ;  /* 0x000000300a0f7824 */ /* 0x000fc800078e020f */
[----:B--2---:R-:W-:Y:S01]  /*01a0*/  IMAD.WIDE R2, R15, 0x4, R2 ;  /* 0x000000040f027825 */ /* 0x004fe200078e0202 */
[----:B------:R-:W-:-:S04]  /*01b0*/  CS2R R14, SRZ ;  /* 0x00000000000e7805 */ /* 0x000fc8000001ff00 */
[----:B------:R1:W2:Y:S04]  /*01c0*/  @P0 LDG.E.EL.64 R12, desc[UR6][R2.64] ;  /* 0x00000006020c0981 */ /* 0x0002a8000c2e1b00 */
[----:B------:R3:W2:Y:S01]  /*01d0*/  @!P1 LDG.E.EL.64 R14, desc[UR6][R4.64] ;  /* 0x00000006040e9981 */ /* 0x0006a2000c2e1b00 */
[----:B------:R-:W4:Y:S01]  /*01e0*/  S2UR UR5, SR_CgaCtaId ;  /* 0x00000000000579c3 */ /* 0x000f220000008800 */
[----:B------:R-:W-:Y:S01]  /*01f0*/  IMAD.SHL.U32 R6, R16, 0x8, RZ ;  /* 0x0000000810067824 */ /* 0x000fe200078e00ff */
[----:B------:R-:W-:-:S04]  /*0200*/  SHF.R.U32.HI R9, RZ, 0x1, R16 ;  /* 0x00000001ff097819 */ /* 0x000fc80000011610 */
[----:B------:R-:W-:Y:S02]  /*0210*/  SGXT.U32 R9, R9, 0x4 ;  /* 0x000000040909781a */ /* 0x000fe40000000000 */
[----:B------:R-:W-:Y:S01]  /*0220*/  LOP3.LUT R6, R6, 0x38, RZ, 0xc0, !PT ;  /* 0x0000003806067812 */ /* 0x000fe200078ec0ff */
[----:B------:R-:W-:Y:S01]  /*0230*/  UMOV UR4, 0x400 ;  /* 0x0000040000047882 */ /* 0x000fe20000000000 */
[----:B------:R-:W-:Y:S02]  /*0240*/  LOP3.LUT R9, R0, R9, RZ, 0xfc, !PT ;  /* 0x0000000900097212 */ /* 0x000fe400078efcff */
[C---:B------:R-:W-:Y:S02]  /*0250*/  LOP3.LUT R11, R6.reuse, R11, RZ, 0xfc, !PT ;  /* 0x0000000b060b7212 */ /* 0x040fe400078efcff */
[C---:B------:R-:W-:Y:S02]  /*0260*/  LOP3.LUT R0, R6.reuse, 0x4, RZ, 0xfc, !PT ;  /* 0x0000000406007812 */ /* 0x040fe400078efcff */
[----:B------:R-:W-:-:S02]  /*0270*/  LEA.HI R6, R6, R11, RZ, 0x1e ;  /* 0x0000000b06067211 */ /* 0x000fc400078ff0ff */
[----:B------:R-:W-:Y:S01]  /*0280*/  LEA.HI R0, R0, R11, RZ, 0x1e ;  /* 0x0000000b00007211 */ /* 0x000fe200078ff0ff */
[----:B----4-:R-:W-:-:S06]  /*0290*/  UPRMT UR4, UR5, 0x654, UR4 ;  /* 0x0000065405047896 */ /* 0x010fcc0008000004 */
[----:B-1----:R-:W-:Y:S02]  /*02a0*/  LEA R3, R6, UR4, 0x2 ;  /* 0x0000000406037c11 */ /* 0x002fe4000f8e10ff */
[----:B------:R-:W-:Y:S02]  /*02b0*/  LEA R0, R0, UR4, 0x2 ;  /* 0x0000000400007c11 */ /* 0x000fe4000f8e10ff */
[----:B------:R-:W-:Y:S02]  /*02c0*/  LOP3.LUT R8, R8, 0x2, R7, 0xf8, !PT ;  /* 0x0000000208087812 */ /* 0x000fe400078ef807 */
[----:B---3--:R-:W-:Y:S02]  /*02d0*/  SHF.R.U32.HI R4, RZ, 0x2, R7 ;  /* 0x00000002ff047819 */ /* 0x008fe40000011607 */
[----:B------:R-:W-:Y:S02]  /*02e0*/  ISETP.GE.AND P0, PT, R8, 0x4, PT ;  /* 0x000000040800780c */ /* 0x000fe40003f06270 */
[----:B------:R-:W-:-:S02]  /*02f0*/  LOP3.LUT R7, R7, 0x3e, RZ, 0xc0, !PT ;  /* 0x0000003e07077812 */ /* 0x000fc400078ec0ff */
[----:B------:R-:W-:Y:S02]  /*0300*/  ISETP.LT.AND P0, PT, R9, 0x10, !P0 ;  /* 0x000000100900780c */ /* 0x000fe40004701270 */
[----:B------:R-:W-:-:S05]  /*0310*/  SGXT.U32 R2, R4, 0x4 ;  /* 0x000000040402781a */ /* 0x000fca0000000000 */
[----:B------:R-:W-:-:S05]  /*0320*/  IMAD.IADD R2, R7, 0x1, R2 ;  /* 0x0000000107027824 */ /* 0x000fca00078e0202 */
[----:B------:R-:W-:Y:S01]  /*0330*/  LEA R4, R2, UR4, 0x2 ;  /* 0x0000000402047c11 */ /* 0x000fe2000f8e10ff */
[----:B--2---:R-:W-:Y:S01]  /*0340*/  FADD R12, R14, R12 ;  /* 0x0000000c0e0c7221 */ /* 0x004fe20000000000 */
[----:B------:R-:W-:-:S04]  /*0350*/  FADD R13, R15, R13 ;  /* 0x0000000d0f0d7221 */ /* 0x000fc80000000000 */
[----:B------:R1:W-:Y:S04]  /*0360*/  STS [R3], R12 ;  /* 0x0000000c03007388 */ /* 0x0003e80000000800 */
[----:B------:R1:W-:Y:S01]  /*0370*/  STS [R0+0x10], R13 ;  /* 0x0000100d00007388 */ /* 0x0003e20000000800 */
[----:B------:R-:W-:Y:S06]  /*0380*/  BAR.SYNC.DEFER_BLOCKING 0x0 ;  /* 0x0000000000007b1d */ /* 0x000fec0000010000 */
[----:B-1----:R-:W-:Y:S05]  /*0390*/  @!P0 EXIT ;  /* 0x000000000000894d */ /* 0x002fea0003800000 */
[----:B------:R-:W-:Y:S01]  /*03a0*/  LDS R6, [R4] ;  /* 0x0000000004067984 */ /* 0x000fe20000000800 */
[----:B------:R-:W0:Y:S01]  /*03b0*/  LDC.64 R2, c[0x0][0x220] ;  /* 0x00008800ff027b82 */ /* 0x000e220000000a00 */
[----:B------:R-:W-:Y:S02]  /*03c0*/  IMAD R9, R9, 0x4, R8 ;  /* 0x0000000409097824 */ /* 0x000fe400078e0208 */
[----:B------:R-:W1:Y:S02]  /*03d0*/  LDS R7, [R4+0x4] ;  /* 0x0000040004077984 */ /* 0x000e640000000800 */
[----:B0-----:R-:W-:-:S05]  /*03e0*/  IMAD.WIDE R2, R9, 0x4, R2 ;  /* 0x0000000409027825 */ /* 0x001fca00078e0202 */
[----:B-1----:R-:W-:Y:S01]  /*03f0*/  STG.E.64 desc[UR6][R2.64], R6 ;  /* 0x0000000602007986 */ /* 0x002fe2000c101b06 */
[----:B------:R-:W-:Y:S05]  /*0400*/  EXIT ;  /* 0x000000000000794d */ /* 0x000fea0003800000 */
.L_x_0:
[----:B------:R-:W-:-:S00]  /*0410*/  BRA `(.L_x_0) ;  /* 0xfffffffc00fc7947 */ /* 0x000fc0000383ffff */
[----:B------:R-:W-:-:S00]  /*0420*/  NOP ;  /* 0x0000000000007918 */ /* 0x000fc00000000000 */
        /* <DEDUP_REMOVED lines=13> */
.L_x_1:


//--------------------- .nv.shared.triton_poi_fused_clone_3 --------------------------
	.section	.nv.shared.triton_poi_fused_clone_3,"aw",@nobits
	.sectionflags	@""
	.align	16
	.zero		1024


//--------------------- .nv.constant0.triton_poi_fused_clone_3 --------------------------
	.section	.nv.constant0.triton_poi_fused_clone_3,"a",@progbits
	.sectionflags	@""
	.align	4
.nv.constant0.triton_poi_fused_clone_3:
	.zero		560
